	.headerflags	@"EF_CUDA_TEXMODE_UNIFIED EF_CUDA_64BIT_ADDRESS EF_CUDA_ACCELERATORS EF_CUDA_SM90 EF_CUDA_VIRTUAL_SM(EF_CUDA_SM90)"
	.elftype	@"ET_EXEC"


//--------------------- .nv.info                  --------------------------
	.section	.nv.info,"",@"SHT_CUDA_INFO"
	.align	4


	//----- nvinfo : EIATTR_REGCOUNT
	.align		4
        /*0000*/ 	.byte	0x04, 0x2f
        /*0002*/ 	.short	(.L_3 - .L_2)
	.align		4
.L_2:
        /*0004*/ 	.word	index@(triton_poi_fused__native_batch_norm_legit_no_training_add_relu_21)
        /*0008*/ 	.word	0x00000030


	//----- nvinfo : EIATTR_MIN_STACK_SIZE
	.align		4
.L_3:
        /*000c*/ 	.byte	0x04, 0x12
        /*000e*/ 	.short	(.L_5 - .L_4)
	.align		4
.L_4:
        /*0010*/ 	.word	index@(triton_poi_fused__native_batch_norm_legit_no_training_add_relu_21)
        /*0014*/ 	.word	0x00000000


	//----- nvinfo : EIATTR_FRAME_SIZE
	.align		4
.L_5:
        /*0018*/ 	.byte	0x04, 0x11
        /*001a*/ 	.short	(.L_7 - .L_6)
	.align		4
.L_6:
        /*001c*/ 	.word	index@(triton_poi_fused__native_batch_norm_legit_no_training_add_relu_21)
        /*0020*/ 	.word	0x00000000


	//----- nvinfo : EIATTR_MIN_STACK_SIZE
	.align		4
.L_7:
        /*0024*/ 	.byte	0x04, 0x12
        /*0026*/ 	.short	(.L_9 - .L_8)
	.align		4
.L_8:
        /*0028*/ 	.word	index@(triton_poi_fused__native_batch_norm_legit_no_training_add_relu_21)
        /*002c*/ 	.word	0x00000000
.L_9:


//--------------------- .nv.info.triton_poi_fused__native_batch_norm_legit_no_training_add_relu_21 --------------------------
	.section	.nv.info.triton_poi_fused__native_batch_norm_legit_no_training_add_relu_21,"",@"SHT_CUDA_INFO"
	.sectionflags	@""
	.align	4


	//----- nvinfo : EIATTR_CUDA_API_VERSION
	.align		4
        /*0000*/ 	.byte	0x04, 0x37
        /*0002*/ 	.short	(.L_11 - .L_10)
.L_10:
        /*0004*/ 	.word	0x0000007c


	//----- nvinfo : EIATTR_KPARAM_INFO
	.align		4
.L_11:
        /*0008*/ 	.byte	0x04, 0x17
        /*000a*/ 	.short	(.L_13 - .L_12)
.L_12:
        /*000c*/ 	.word	0x00000000
        /*0010*/ 	.short	0x000b
        /*0012*/ 	.short	0x0058
        /*0014*/ 	.byte	0x00, 0xf0, 0x11, 0x00


	//----- nvinfo : EIATTR_KPARAM_INFO
	.align		4
.L_13:
        /*0018*/ 	.byte	0x04, 0x17
        /*001a*/ 	.short	(.L_15 - .L_14)
.L_14:
        /*001c*/ 	.word	0x00000000
        /*0020*/ 	.short	0x000a
        /*0022*/ 	.short	0x0050
        /*0024*/ 	.byte	0x00, 0xf4, 0x21, 0x00


	//----- nvinfo : EIATTR_KPARAM_INFO
	.align		4
.L_15:
        /*0028*/ 	.byte	0x04, 0x17
        /*002a*/ 	.short	(.L_17 - .L_16)
.L_16:
        /*002c*/ 	.word	0x00000000
        /*0030*/ 	.short	0x0009
        /*0032*/ 	.short	0x0048
        /*0034*/ 	.byte	0x00, 0xf4, 0x21, 0x00


	//----- nvinfo : EIATTR_KPARAM_INFO
	.align		4
.L_17:
        /*0038*/ 	.byte	0x04, 0x17
        /*003a*/ 	.short	(.L_19 - .L_18)
.L_18:
        /*003c*/ 	.word	0x00000000
        /*0040*/ 	.short	0x0008
        /*0042*/ 	.short	0x0040
        /*0044*/ 	.byte	0x00, 0xf4, 0x21, 0x00


	//----- nvinfo : EIATTR_KPARAM_INFO
	.align		4
.L_19:
        /*0048*/ 	.byte	0x04, 0x17
        /*004a*/ 	.short	(.L_21 - .L_20)
.L_20:
        /*004c*/ 	.word	0x00000000
        /*0050*/ 	.short	0x0007
        /*0052*/ 	.short	0x0038
        /*0054*/ 	.byte	0x00, 0xf4, 0x21, 0x00


	//----- nvinfo : EIATTR_KPARAM_INFO
	.align		4
.L_21:
        /*0058*/ 	.byte	0x04, 0x17
        /*005a*/ 	.short	(.L_23 - .L_22)
.L_22:
        /*005c*/ 	.word	0x00000000
        /*0060*/ 	.short	0x0006
        /*0062*/ 	.short	0x0030
        /*0064*/ 	.byte	0x00, 0xf4, 0x21, 0x00


	//----- nvinfo : EIATTR_KPARAM_INFO
	.align		4
.L_23:
        /*0068*/ 	.byte	0x04, 0x17
        /*006a*/ 	.short	(.L_25 - .L_24)
.L_24:
        /*006c*/ 	.word	0x00000000
        /*0070*/ 	.short	0x0005
        /*0072*/ 	.short	0x0028
        /*0074*/ 	.byte	0x00, 0xf4, 0x21, 0x00


	//----- nvinfo : EIATTR_KPARAM_INFO
	.align		4
.L_25:
        /*0078*/ 	.byte	0x04, 0x17
        /*007a*/ 	.short	(.L_27 - .L_26)
.L_26:
        /*007c*/ 	.word	0x00000000
        /*0080*/ 	.short	0x0004
        /*0082*/ 	.short	0x0020
        /*0084*/ 	.byte	0x00, 0xf4, 0x21, 0x00


	//----- nvinfo : EIATTR_KPARAM_INFO
	.align		4
.L_27:
        /*0088*/ 	.byte	0x04, 0x17
        /*008a*/ 	.short	(.L_29 - .L_28)
.L_28:
        /*008c*/ 	.word	0x00000000
        /*0090*/ 	.short	0x0003
        /*0092*/ 	.short	0x0018
        /*0094*/ 	.byte	0x00, 0xf4, 0x21, 0x00


	//----- nvinfo : EIATTR_KPARAM_INFO
	.align		4
.L_29:
        /*0098*/ 	.byte	0x04, 0x17
        /*009a*/ 	.short	(.L_31 - .L_30)
.L_30:
        /*009c*/ 	.word	0x00000000
        /*00a0*/ 	.short	0x0002
        /*00a2*/ 	.short	0x0010
        /*00a4*/ 	.byte	0x00, 0xf4, 0x21, 0x00


	//----- nvinfo : EIATTR_KPARAM_INFO
	.align		4
.L_31:
        /*00a8*/ 	.byte	0x04, 0x17
        /*00aa*/ 	.short	(.L_33 - .L_32)
.L_32:
        /*00ac*/ 	.word	0x00000000
        /*00b0*/ 	.short	0x0001
        /*00b2*/ 	.short	0x0008
        /*00b4*/ 	.byte	0x00, 0xf4, 0x21, 0x00


	//----- nvinfo : EIATTR_KPARAM_INFO
	.align		4
.L_33:
        /*00b8*/ 	.byte	0x04, 0x17
        /*00ba*/ 	.short	(.L_35 - .L_34)
.L_34:
        /*00bc*/ 	.word	0x00000000
        /*00c0*/ 	.short	0x0000
        /*00c2*/ 	.short	0x0000
        /*00c4*/ 	.byte	0x00, 0xf4, 0x21, 0x00


	//----- nvinfo : EIATTR_SPARSE_MMA_MASK
	.align		4
.L_35:
        /*00c8*/ 	.byte	0x03, 0x50
        /*00ca*/ 	.short	0x0000


	//----- nvinfo : EIATTR_MAXREG_COUNT
	.align		4
        /*00cc*/ 	.byte	0x03, 0x1b
        /*00ce*/ 	.short	0x00ff


	//----- nvinfo : EIATTR_EXIT_INSTR_OFFSETS
	.align		4
        /*00d0*/ 	.byte	0x04, 0x1c
        /*00d2*/ 	.short	(.L_37 - .L_36)


	//   ....[0]....
.L_36:
        /*00d4*/ 	.word	0x000012d0


	//----- nvinfo : EIATTR_REQNTID
	.align		4
.L_37:
        /*00d8*/ 	.byte	0x04, 0x10
        /*00da*/ 	.short	(.L_39 - .L_38)
.L_38:
        /*00dc*/ 	.word	0x00000080
        /*00e0*/ 	.word	0x00000001
        /*00e4*/ 	.word	0x00000001


	//----- nvinfo : EIATTR_CBANK_PARAM_SIZE
	.align		4
.L_39:
        /*00e8*/ 	.byte	0x03, 0x19
        /*00ea*/ 	.short	0x005c


	//----- nvinfo : EIATTR_PARAM_CBANK
	.align		4
        /*00ec*/ 	.byte	0x04, 0x0a
        /*00ee*/ 	.short	(.L_41 - .L_40)
	.align		4
.L_40:
        /*00f0*/ 	.word	index@(.nv.constant0.triton_poi_fused__native_batch_norm_legit_no_training_add_relu_21)
        /*00f4*/ 	.short	0x0210
        /*00f6*/ 	.short	0x005c


	//----- nvinfo : EIATTR_SW_WAR
	.align		4
.L_41:
        /*00f8*/ 	.byte	0x04, 0x36
        /*00fa*/ 	.short	(.L_43 - .L_42)
.L_42:
        /*00fc*/ 	.word	0x00000008
.L_43:


//--------------------- .nv.callgraph             --------------------------
	.section	.nv.callgraph,"",@"SHT_CUDA_CALLGRAPH"
	.align	4
	.sectionentsize	8
	.align		4
        /*0000*/ 	.word	0x00000000
	.align		4
        /*0004*/ 	.word	0xffffffff
	.align		4
        /*0008*/ 	.word	0x00000000
	.align		4
        /*000c*/ 	.word	0xfffffffe
	.align		4
        /*0010*/ 	.word	0x00000000
	.align		4
        /*0014*/ 	.word	0xfffffffd
	.align		4
        /*0018*/ 	.word	0x00000000
	.align		4
        /*001c*/ 	.word	0xfffffffc


//--------------------- .nv.constant4             --------------------------
	.section	.nv.constant4,"a",@progbits
	.align	8
	.align		8
.nv.constant4:
        /*0000*/ 	.dword	_$_str
	.align		8
        /*0008*/ 	.dword	_$_str_$_2


//--------------------- .text.triton_poi_fused__native_batch_norm_legit_no_training_add_relu_21 --------------------------
	.section	.text.triton_poi_fused__native_batch_norm_legit_no_training_add_relu_21,"ax",@progbits
	.align	128
        .global         triton_poi_fused__native_batch_norm_legit_no_training_add_relu_21
        .type           triton_poi_fused__native_batch_norm_legit_no_training_add_relu_21,@function
        .size           triton_poi_fused__native_batch_norm_legit_no_training_add_relu_21,(.L_x_1 - triton_poi_fused__native_batch_norm_legit_no_training_add_relu_21)
        .other          triton_poi_fused__native_batch_norm_legit_no_training_add_relu_21,@"STO_CUDA_ENTRY STV_DEFAULT"
triton_poi_fused__native_batch_norm_legit_no_training_add_relu_21:
.text.triton_poi_fused__native_batch_norm_legit_no_training_add_relu_21:
[----:B------:R-:W-:Y:S01]  /*0000*/  LDC R1, c[0x0][0x28] ;  /* 0x00000a00ff017b82 */ /* 0x000fe20000000800 */
[----:B------:R-:W1:Y:S07]  /*0010*/  S2R R0, SR_TID.X ;  /* 0x0000000000007919 */ /* 0x000e6e0000002100 */
[----:B------:R-:W2:Y:S01]  /*0020*/  LDC.64 R20, c[0x0][0x228] ;  /* 0x00008a00ff147b82 */ /* 0x000ea20000000a00 */
[----:B------:R-:W-:Y:S01]  /*0030*/  ULDC.64 UR4, c[0x0][0x208] ;  /* 0x0000820000047ab9 */ /* 0x000fe20000000a00 */
[----:B------:R-:W3:Y:S06]  /*0040*/  S2R R5, SR_CTAID.X ;  /* 0x0000000000057919 */ /* 0x000eec0000002500 */
[----:B------:R-:W4:Y:S08]  /*0050*/  LDC.64 R30, c[0x0][0x220] ;  /* 0x00008800ff1e7b82 */ /* 0x000f300000000a00 */
[----:B------:R-:W5:Y:S08]  /*0060*/  LDC.64 R28, c[0x0][0x218] ;  /* 0x00008600ff1c7b82 */ /* 0x000f700000000a00 */
[----:B------:R-:W5:Y:S01]  /*0070*/  LDC.64 R42, c[0x0][0x230] ;  /* 0x00008c00ff2a7b82 */ /* 0x000f620000000a00 */
[----:B-1----:R-:W-:-:S07]  /*0080*/  SHF.L.U32 R0, R0, 0x2, RZ ;  /* 0x0000000200007819 */ /* 0x002fce00000006ff */
[----:B------:R-:W1:Y:S01]  /*0090*/  LDC.64 R40, c[0x0][0x238] ;  /* 0x00008e00ff287b82 */ /* 0x000e620000000a00 */
[----:B---3--:R-:W-:Y:S02]  /*00a0*/  SHF.R.S32.HI R3, RZ, 0x15, R5 ;  /* 0x00000015ff037819 */ /* 0x008fe40000011405 */
[----:B------:R-:W-:Y:S02]  /*00b0*/  LOP3.LUT R0, R0, 0x1fc, RZ, 0xc0, !PT ;  /* 0x000001fc00007812 */ /* 0x000fe400078ec0ff */
[----:B------:R-:W-:Y:S02]  /*00c0*/  SGXT R3, R3, 0x1 ;  /* 0x000000010303781a */ /* 0x000fe40000000200 */
[----:B------:R-:W-:-:S04]  /*00d0*/  LEA R0, R5, R0, 0xa ;  /* 0x0000000005007211 */ /* 0x000fc800078e50ff */
[----:B------:R-:W-:-:S04]  /*00e0*/  LEA.HI R2, R3, R0, RZ, 0xb ;  /* 0x0000000003027211 */ /* 0x000fc800078f58ff */
[----:B------:R-:W-:-:S04]  /*00f0*/  LOP3.LUT R5, R2, 0xfffff800, RZ, 0xc0, !PT ;  /* 0xfffff80002057812 */ /* 0x000fc800078ec0ff */
[----:B------:R-:W-:-:S05]  /*0100*/  IADD3 R38, R0, -R5, RZ ;  /* 0x8000000500267210 */ /* 0x000fca0007ffe0ff */
[----:B--2---:R-:W-:-:S06]  /*0110*/  IMAD.WIDE R24, R38, 0x4, R20 ;  /* 0x0000000426187825 */ /* 0x004fcc00078e0214 */
[----:B------:R-:W2:Y:S01]  /*0120*/  LDG.E.EL.128 R24, desc[UR4][R24.64] ;  /* 0x0000000418187981 */ /* 0x000ea2000c2e1d00 */
[----:B----4-:R-:W-:-:S04]  /*0130*/  IMAD.WIDE R16, R38, 0x4, R30 ;  /* 0x0000000426107825 */ /* 0x010fc800078e021e */
[----:B-----5:R-:W-:Y:S02]  /*0140*/  IMAD.WIDE R28, R0, 0x4, R28 ;  /* 0x00000004001c7825 */ /* 0x020fe400078e021c */
[----:B------:R-:W3:Y:S04]  /*0150*/  LDG.E.EL.128 R16, desc[UR4][R16.64] ;  /* 0x0000000410107981 */ /* 0x000ee8000c2e1d00 */
[----:B------:R-:W3:Y:S01]  /*0160*/  LDG.E.128 R8, desc[UR4][R28.64] ;  /* 0x000000041c087981 */ /* 0x000ee2000c1e1d00 */
[----:B0-----:R-:W-:-:S04]  /*0170*/  IMAD.WIDE R4, R38, 0x4, R42 ;  /* 0x0000000426047825 */ /* 0x001fc800078e022a */
[----:B-1----:R-:W-:Y:S02]  /*0180*/  IMAD.WIDE R12, R38, 0x4, R40 ;  /* 0x00000004260c7825 */ /* 0x002fe400078e0228 */
[----:B------:R-:W4:Y:S04]  /*0190*/  LDG.E.EL.128 R4, desc[UR4][R4.64] ;  /* 0x0000000404047981 */ /* 0x000f28000c2e1d00 */
[----:B------:R-:W4:Y:S01]  /*01a0*/  LDG.E.EL.128 R12, desc[UR4][R12.64] ;  /* 0x000000040c0c7981 */ /* 0x000f22000c2e1d00 */
[----:B------:R-:W-:-:S04]  /*01b0*/  IADD3 R2, R0, 0x200, RZ ;  /* 0x0000020000027810 */ /* 0x000fc80007ffe0ff */
[----:B------:R-:W-:-:S04]  /*01c0*/  LEA.HI R3, R3, R2, RZ, 0xb ;  /* 0x0000000203037211 */ /* 0x000fc800078f58ff */
[----:B------:R-:W-:-:S04]  /*01d0*/  LOP3.LUT R37, R3, 0xfffff800, RZ, 0xc0, !PT ;  /* 0xfffff80003257812 */ /* 0x000fc800078ec0ff */
[----:B------:R-:W-:Y:S01]  /*01e0*/  IADD3 R37, R2, -R37, RZ ;  /* 0x8000002502257210 */ /* 0x000fe20007ffe0ff */
[----:B------:R-:W-:-:S04]  /*01f0*/  HFMA2.MMA R2, -RZ, RZ, 1.625, 0 ;  /* 0x3e800000ff027435 */ /* 0x000fc800000001ff */
[----:B------:R-:W-:-:S04]  /*0200*/  IMAD.WIDE R20, R37, 0x4, R20 ;  /* 0x0000000425147825 */ /* 0x000fc800078e0214 */
[----:B------:R-:W-:Y:S02]  /*0210*/  IMAD.WIDE R32, R37, 0x4, R30 ;  /* 0x0000000425207825 */ /* 0x000fe400078e021e */
[----:B------:R-:W5:Y:S04]  /*0220*/  LDG.E.128 R28, desc[UR4][R28.64+0x800] ;  /* 0x000800041c1c7981 */ /* 0x000f68000c1e1d00 */
[----:B------:R-:W5:Y:S01]  /*0230*/  LDG.E.EL.128 R32, desc[UR4][R32.64] ;  /* 0x0000000420207981 */ /* 0x000f62000c2e1d00 */
[----:B--2---:R-:W-:Y:S01]  /*0240*/  FADD R25, R25, 9.9999997473787516356e-06 ;  /* 0x3727c5ac19197421 */ /* 0x004fe20000000000 */
[----:B------:R-:W-:-:S03]  /*0250*/  FADD R23, R24, 9.9999997473787516356e-06 ;  /* 0x3727c5ac18177421 */ /* 0x000fc60000000000 */
[----:B------:R-:W0:Y:S08]  /*0260*/  MUFU.SQRT R24, R25 ;  /* 0x0000001900187308 */ /* 0x000e300000002000 */
[----:B------:R-:W1:Y:S01]  /*0270*/  MUFU.SQRT R22, R23 ;  /* 0x0000001700167308 */ /* 0x000e620000002000 */
[C---:B0-----:R-:W-:Y:S02]  /*0280*/  FSETP.GT.AND P1, PT, R24.reuse, 8.50705917302346158658e+37, PT ;  /* 0x7e8000001800780b */ /* 0x041fe40003f24000 */
[----:B------:R-:W-:-:S02]  /*0290*/  FSETP.GEU.AND P3, PT, R24, 1.175494350822287508e-38, PT ;  /* 0x008000001800780b */ /* 0x000fc40003f6e000 */
[C---:B-1----:R-:W-:Y:S02]  /*02a0*/  FSETP.GT.AND P0, PT, R22.reuse, 8.50705917302346158658e+37, PT ;  /* 0x7e8000001600780b */ /* 0x042fe40003f04000 */
[----:B------:R-:W-:-:S07]  /*02b0*/  FSETP.GEU.AND P2, PT, R22, 1.175494350822287508e-38, PT ;  /* 0x008000001600780b */ /* 0x000fce0003f4e000 */
[----:B------:R-:W-:-:S04]  /*02c0*/  @P1 FMUL R24, R24, 0.25 ;  /* 0x3e80000018181820 */ /* 0x000fc80000400000 */
[----:B------:R-:W-:Y:S01]  /*02d0*/  @!P3 FMUL R24, R24, 16777216 ;  /* 0x4b8000001818b820 */ /* 0x000fe20000400000 */
[----:B------:R-:W-:-:S04]  /*02e0*/  @P0 FMUL R22, R22, 0.25 ;  /* 0x3e80000016160820 */ /* 0x000fc80000400000 */
[----:B------:R-:W-:Y:S01]  /*02f0*/  @!P2 FMUL R22, R22, 16777216 ;  /* 0x4b8000001616a820 */ /* 0x000fe20000400000 */
[----:B------:R-:W-:Y:S01]  /*0300*/  MUFU.RCP R24, R24 ;  /* 0x0000001800187308 */ /* 0x000fe20000001000 */
[----:B---3--:R-:W-:Y:S01]  /*0310*/  FADD R8, R8, -R16 ;  /* 0x8000001008087221 */ /* 0x008fe20000000000 */
[----:B------:R-:W-:-:S06]  /*0320*/  FADD R9, R9, -R17 ;  /* 0x8000001109097221 */ /* 0x000fcc0000000000 */
[----:B------:R0:W1:Y:S01]  /*0330*/  MUFU.RCP R3, R22 ;  /* 0x0000001600037308 */ /* 0x0000620000001000 */
[C---:B------:R-:W-:Y:S02]  /*0340*/  FSEL R16, R2.reuse, 1, P0 ;  /* 0x3f80000002107808 */ /* 0x040fe40000000000 */
[----:B------:R-:W-:-:S03]  /*0350*/  FSEL R17, R2, 1, P1 ;  /* 0x3f80000002117808 */ /* 0x000fc60000800000 */
[----:B------:R-:W-:Y:S02]  /*0360*/  @!P2 FMUL R16, R16, 16777216 ;  /* 0x4b8000001010a820 */ /* 0x000fe40000400000 */
[----:B------:R-:W-:Y:S01]  /*0370*/  @!P3 FMUL R17, R17, 16777216 ;  /* 0x4b8000001111b820 */ /* 0x000fe20000400000 */
[----:B0-----:R-:W2:Y:S01]  /*0380*/  LDG.E.EL.128 R20, desc[UR4][R20.64] ;  /* 0x0000000414147981 */ /* 0x001ea2000c2e1d00 */
[----:B------:R-:W-:Y:S01]  /*0390*/  FADD R27, R27, 9.9999997473787516356e-06 ;  /* 0x3727c5ac1b1b7421 */ /* 0x000fe20000000000 */
[----:B-1----:R-:W-:Y:S01]  /*03a0*/  FMUL R3, R3, R16 ;  /* 0x0000001003037220 */ /* 0x002fe20000400000 */
[----:B------:R-:W-:Y:S01]  /*03b0*/  FMUL R16, R24, R17 ;  /* 0x0000001118107220 */ /* 0x000fe20000400000 */
[----:B------:R-:W-:Y:S02]  /*03c0*/  FADD R17, R26, 9.9999997473787516356e-06 ;  /* 0x3727c5ac1a117421 */ /* 0x000fe40000000000 */
[----:B------:R-:W0:Y:S08]  /*03d0*/  MUFU.SQRT R26, R27 ;  /* 0x0000001b001a7308 */ /* 0x000e300000002000 */
[----:B------:R-:W1:Y:S01]  /*03e0*/  MUFU.SQRT R25, R17 ;  /* 0x0000001100197308 */ /* 0x000e620000002000 */
[----:B0-----:R-:W-:-:S02]  /*03f0*/  FSETP.GT.AND P1, PT, R26, 8.50705917302346158658e+37, PT ;  /* 0x7e8000001a00780b */ /* 0x001fc40003f24000 */
[----:B------:R-:W-:Y:S02]  /*0400*/  FSETP.GEU.AND P3, PT, R26, 1.175494350822287508e-38, PT ;  /* 0x008000001a00780b */ /* 0x000fe40003f6e000 */
[C---:B-1----:R-:W-:Y:S02]  /*0410*/  FSETP.GT.AND P0, PT, R25.reuse, 8.50705917302346158658e+37, PT ;  /* 0x7e8000001900780b */ /* 0x042fe40003f04000 */
[----:B------:R-:W-:-:S07]  /*0420*/  FSETP.GEU.AND P2, PT, R25, 1.175494350822287508e-38, PT ;  /* 0x008000001900780b */ /* 0x000fce0003f4e000 */
[----:B------:R-:W-:-:S04]  /*0430*/  @P1 FMUL R26, R26, 0.25 ;  /* 0x3e8000001a1a1820 */ /* 0x000fc80000400000 */
[----:B------:R-:W-:Y:S01]  /*0440*/  @P0 FMUL R25, R25, 0.25 ;  /* 0x3e80000019190820 */ /* 0x000fe20000400000 */
[----:B------:R-:W-:-:S03]  /*0450*/  @!P3 FMUL R26, R26, 16777216 ;  /* 0x4b8000001a1ab820 */ /* 0x000fc60000400000 */
[----:B------:R-:W-:Y:S01]  /*0460*/  @!P2 FMUL R25, R25, 16777216 ;  /* 0x4b8000001919a820 */ /* 0x000fe20000400000 */
[----:B------:R-:W-:Y:S01]  /*0470*/  FMUL R3, R3, R8 ;  /* 0x0000000803037220 */ /* 0x000fe20000400000 */
[----:B------:R-:W-:Y:S01]  /*0480*/  FMUL R16, R16, R9 ;  /* 0x0000000910107220 */ /* 0x000fe20000400000 */
[----:B------:R-:W0:Y:S02]  /*0490*/  MUFU.RCP R24, R26 ;  /* 0x0000001a00187308 */ /* 0x000e240000001000 */
[----:B----4-:R-:W-:Y:S01]  /*04a0*/  FFMA R3, R4, R3, R12 ;  /* 0x0000000304037223 */ /* 0x010fe2000000000c */
[----:B------:R-:W-:Y:S01]  /*04b0*/  FFMA R36, R5, R16, R13 ;  /* 0x0000001005247223 */ /* 0x000fe2000000000d */
[----:B------:R-:W-:-:S04]  /*04c0*/  FADD R4, R10, -R18 ;  /* 0x800000120a047221 */ /* 0x000fc80000000000 */
[----:B------:R-:W1:Y:S01]  /*04d0*/  MUFU.RCP R25, R25 ;  /* 0x0000001900197308 */ /* 0x000e620000001000 */
[----:B------:R-:W-:Y:S01]  /*04e0*/  FADD R5, R11, -R19 ;  /* 0x800000130b057221 */ /* 0x000fe20000000000 */
[C---:B------:R-:W-:Y:S02]  /*04f0*/  FSEL R10, R2.reuse, 1, P0 ;  /* 0x3f800000020a7808 */ /* 0x040fe40000000000 */
[----:B------:R-:W-:Y:S01]  /*0500*/  FSEL R11, R2, 1, P1 ;  /* 0x3f800000020b7808 */ /* 0x000fe20000800000 */
[----:B------:R-:W-:-:S04]  /*0510*/  IMAD.WIDE R8, R37, 0x4, R42 ;  /* 0x0000000425087825 */ /* 0x000fc800078e022a */
[----:B------:R-:W-:Y:S01]  /*0520*/  @!P2 FMUL R10, R10, 16777216 ;  /* 0x4b8000000a0aa820 */ /* 0x000fe20000400000 */
[----:B------:R-:W3:Y:S01]  /*0530*/  LDC.64 R42, c[0x0][0x250] ;  /* 0x00009400ff2a7b82 */ /* 0x000ee20000000a00 */
[----:B------:R-:W-:Y:S01]  /*0540*/  @!P3 FMUL R11, R11, 16777216 ;  /* 0x4b8000000b0bb820 */ /* 0x000fe20000400000 */
[----:B------:R-:W-:-:S04]  /*0550*/  IMAD.WIDE R16, R37, 0x4, R40 ;  /* 0x0000000425107825 */ /* 0x000fc800078e0228 */
[----:B0-----:R-:W-:Y:S01]  /*0560*/  FMUL R24, R24, R11 ;  /* 0x0000000b18187220 */ /* 0x001fe20000400000 */
[----:B-1----:R-:W-:Y:S01]  /*0570*/  FMUL R25, R25, R10 ;  /* 0x0000000a19197220 */ /* 0x002fe20000400000 */
[----:B------:R-:W4:Y:S01]  /*0580*/  LDG.E.EL.128 R16, desc[UR4][R16.64] ;  /* 0x0000000410107981 */ /* 0x000f22000c2e1d00 */
[----:B------:R-:W0:Y:S03]  /*0590*/  LDC.64 R40, c[0x0][0x248] ;  /* 0x00009200ff287b82 */ /* 0x000e260000000a00 */
[----:B------:R-:W4:Y:S01]  /*05a0*/  LDG.E.EL.128 R8, desc[UR4][R8.64] ;  /* 0x0000000408087981 */ /* 0x000f22000c2e1d00 */
[----:B------:R-:W-:Y:S01]  /*05b0*/  FMUL R25, R25, R4 ;  /* 0x0000000419197220 */ /* 0x000fe20000400000 */
[----:B------:R-:W-:-:S03]  /*05c0*/  FMUL R24, R24, R5 ;  /* 0x0000000518187220 */ /* 0x000fc60000400000 */
[----:B------:R-:W1:Y:S01]  /*05d0*/  LDC.64 R4, c[0x0][0x240] ;  /* 0x00009000ff047b82 */ /* 0x000e620000000a00 */
[----:B-----5:R-:W-:Y:S01]  /*05e0*/  FADD R30, R30, -R34 ;  /* 0x800000221e1e7221 */ /* 0x020fe20000000000 */
[----:B------:R-:W-:Y:S01]  /*05f0*/  FADD R28, R28, -R32 ;  /* 0x800000201c1c7221 */ /* 0x000fe20000000000 */
[----:B------:R-:W-:Y:S01]  /*0600*/  FADD R33, R29, -R33 ;  /* 0x800000211d217221 */ /* 0x000fe20000000000 */
[----:B--2---:R-:W-:Y:S01]  /*0610*/  FADD R22, R22, 9.9999997473787516356e-06 ;  /* 0x3727c5ac16167421 */ /* 0x004fe20000000000 */
[----:B------:R-:W-:Y:S01]  /*0620*/  FADD R20, R20, 9.9999997473787516356e-06 ;  /* 0x3727c5ac14147421 */ /* 0x000fe20000000000 */
[----:B------:R-:W-:Y:S02]  /*0630*/  FADD R21, R21, 9.9999997473787516356e-06 ;  /* 0x3727c5ac15157421 */ /* 0x000fe40000000000 */
[----:B------:R-:W2:Y:S08]  /*0640*/  MUFU.SQRT R13, R22 ;  /* 0x00000016000d7308 */ /* 0x000eb00000002000 */
[----:B------:R-:W5:Y:S08]  /*0650*/  MUFU.SQRT R26, R20 ;  /* 0x00000014001a7308 */ /* 0x000f700000002000 */
[----:B------:R-:W0:Y:S01]  /*0660*/  MUFU.SQRT R12, R21 ;  /* 0x00000015000c7308 */ /* 0x000e220000002000 */
[----:B--2---:R-:W-:-:S02]  /*0670*/  FSETP.GT.AND P2, PT, R13, 8.50705917302346158658e+37, PT ;  /* 0x7e8000000d00780b */ /* 0x004fc40003f44000 */
[----:B------:R-:W-:Y:S02]  /*0680*/  FSETP.GEU.AND P5, PT, R13, 1.175494350822287508e-38, PT ;  /* 0x008000000d00780b */ /* 0x000fe40003fae000 */
[C---:B-----5:R-:W-:Y:S02]  /*0690*/  FSETP.GT.AND P0, PT, R26.reuse, 8.50705917302346158658e+37, PT ;  /* 0x7e8000001a00780b */ /* 0x060fe40003f04000 */
[----:B------:R-:W-:Y:S02]  /*06a0*/  FSETP.GEU.AND P3, PT, R26, 1.175494350822287508e-38, PT ;  /* 0x008000001a00780b */ /* 0x000fe40003f6e000 */
[C---:B0-----:R-:W-:Y:S02]  /*06b0*/  FSETP.GT.AND P1, PT, R12.reuse, 8.50705917302346158658e+37, PT ;  /* 0x7e8000000c00780b */ /* 0x041fe40003f24000 */
[----:B------:R-:W-:-:S03]  /*06c0*/  FSETP.GEU.AND P4, PT, R12, 1.175494350822287508e-38, PT ;  /* 0x008000000c00780b */ /* 0x000fc60003f8e000 */
[----:B------:R-:W-:-:S04]  /*06d0*/  @P2 FMUL R13, R13, 0.25 ;  /* 0x3e8000000d0d2820 */ /* 0x000fc80000400000 */
[----:B------:R-:W-:Y:S01]  /*06e0*/  @P0 FMUL R26, R26, 0.25 ;  /* 0x3e8000001a1a0820 */ /* 0x000fe20000400000 */
[----:B------:R-:W-:Y:S01]  /*06f0*/  @!P5 FMUL R13, R13, 16777216 ;  /* 0x4b8000000d0dd820 */ /* 0x000fe20000400000 */
[----:B------:R-:W-:Y:S02]  /*0700*/  FFMA R20, R6, R25, R14 ;  /* 0x0000001906147223 */ /* 0x000fe4000000000e */
[----:B------:R-:W-:Y:S01]  /*0710*/  @!P3 FMUL R26, R26, 16777216 ;  /* 0x4b8000001a1ab820 */ /* 0x000fe20000400000 */
[----:B------:R-:W-:Y:S01]  /*0720*/  @P1 FMUL R12, R12, 0.25 ;  /* 0x3e8000000c0c1820 */ /* 0x000fe20000400000 */
[----:B------:R-:W0:Y:S03]  /*0730*/  MUFU.RCP R25, R13 ;  /* 0x0000000d00197308 */ /* 0x000e260000001000 */
[----:B------:R-:W-:Y:S01]  /*0740*/  @!P4 FMUL R12, R12, 16777216 ;  /* 0x4b8000000c0cc820 */ /* 0x000fe20000400000 */
[----:B------:R-:W-:-:S04]  /*0750*/  FSEL R14, R2, 1, P2 ;  /* 0x3f800000020e7808 */ /* 0x000fc80001000000 */
[----:B------:R-:W2:Y:S01]  /*0760*/  MUFU.RCP R22, R26 ;  /* 0x0000001a00167308 */ /* 0x000ea20000001000 */
[----:B------:R-:W-:Y:S01]  /*0770*/  FFMA R21, R7, R24, R15 ;  /* 0x0000001807157223 */ /* 0x000fe2000000000f */
[----:B------:R-:W-:Y:S01]  /*0780*/  FSEL R7, R2, 1, P0 ;  /* 0x3f80000002077808 */ /* 0x000fe20000000000 */
[----:B------:R-:W-:-:S05]  /*0790*/  @!P5 FMUL R14, R14, 16777216 ;  /* 0x4b8000000e0ed820 */ /* 0x000fca0000400000 */
[----:B------:R-:W5:Y:S01]  /*07a0*/  MUFU.RCP R12, R12 ;  /* 0x0000000c000c7308 */ /* 0x000f620000001000 */
[----:B------:R-:W-:Y:S01]  /*07b0*/  FSEL R15, R2, 1, P1 ;  /* 0x3f800000020f7808 */ /* 0x000fe20000800000 */
[----:B------:R-:W-:Y:S01]  /*07c0*/  @!P3 FMUL R7, R7, 16777216 ;  /* 0x4b8000000707b820 */ /* 0x000fe20000400000 */
[----:B0-----:R-:W-:-:S03]  /*07d0*/  FMUL R25, R25, R14 ;  /* 0x0000000e19197220 */ /* 0x001fc60000400000 */
[----:B------:R-:W-:Y:S01]  /*07e0*/  @!P4 FMUL R15, R15, 16777216 ;  /* 0x4b8000000f0fc820 */ /* 0x000fe20000400000 */
[----:B--2---:R-:W-:Y:S01]  /*07f0*/  FMUL R7, R22, R7 ;  /* 0x0000000716077220 */ /* 0x004fe20000400000 */
[----:B------:R-:W-:Y:S02]  /*0800*/  FMUL R25, R25, R30 ;  /* 0x0000001e19197220 */ /* 0x000fe40000400000 */
[----:B-----5:R-:W-:Y:S01]  /*0810*/  FMUL R22, R12, R15 ;  /* 0x0000000f0c167220 */ /* 0x020fe20000400000 */
[----:B------:R-:W-:Y:S01]  /*0820*/  FMUL R15, R7, R28 ;  /* 0x0000001c070f7220 */ /* 0x000fe20000400000 */
[----:B------:R-:W-:-:S04]  /*0830*/  IMAD.WIDE R6, R38, 0x4, R40 ;  /* 0x0000000426067825 */ /* 0x000fc800078e0228 */
[----:B----4-:R-:W-:Y:S01]  /*0840*/  FFMA R10, R10, R25, R18 ;  /* 0x000000190a0a7223 */ /* 0x010fe20000000012 */
[----:B-1----:R-:W-:-:S04]  /*0850*/  IMAD.WIDE R28, R0, 0x4, R4 ;  /* 0x00000004001c7825 */ /* 0x002fc800078e0204 */
[----:B------:R-:W-:Y:S01]  /*0860*/  FFMA R8, R8, R15, R16 ;  /* 0x0000000f08087223 */ /* 0x000fe20000000010 */
[----:B------:R-:W2:Y:S01]  /*0870*/  LDG.E.EL.128 R4, desc[UR4][R6.64] ;  /* 0x0000000406047981 */ /* 0x000ea2000c2e1d00 */
[----:B---3--:R-:W-:-:S03]  /*0880*/  IMAD.WIDE R24, R38, 0x4, R42 ;  /* 0x0000000426187825 */ /* 0x008fc600078e022a */
[----:B------:R-:W2:Y:S04]  /*0890*/  LDG.E.128 R12, desc[UR4][R28.64] ;  /* 0x000000041c0c7981 */ /* 0x000ea8000c1e1d00 */
[----:B------:R-:W3:Y:S01]  /*08a0*/  LDG.E.EL.128 R24, desc[UR4][R24.64] ;  /* 0x0000000418187981 */ /* 0x000ee2000c2e1d00 */
[----:B------:R-:W-:Y:S01]  /*08b0*/  FMUL R22, R22, R33 ;  /* 0x0000002116167220 */ /* 0x000fe20000400000 */
[----:B------:R-:W-:-:S04]  /*08c0*/  IMAD.WIDE R32, R37, 0x4, R40 ;  /* 0x0000000425207825 */ /* 0x000fc800078e0228 */
[----:B------:R-:W-:Y:S02]  /*08d0*/  FADD R16, R31, -R35 ;  /* 0x800000231f107221 */ /* 0x000fe40000000000 */
[----:B------:R-:W4:Y:S04]  /*08e0*/  LDG.E.128 R28, desc[UR4][R28.64+0x800] ;  /* 0x000800041c1c7981 */ /* 0x000f28000c1e1d00 */
[----:B------:R-:W4:Y:S01]  /*08f0*/  LDG.E.EL.128 R32, desc[UR4][R32.64] ;  /* 0x0000000420207981 */ /* 0x000f22000c2e1d00 */
[----:B------:R-:W-:Y:S01]  /*0900*/  FFMA R9, R9, R22, R17 ;  /* 0x0000001609097223 */ /* 0x000fe20000000011 */
[----:B--2---:R-:W-:Y:S01]  /*0910*/  FADD R5, R13, -R5 ;  /* 0x800000050d057221 */ /* 0x004fe20000000000 */
[----:B------:R-:W-:Y:S01]  /*0920*/  FADD R4, R12, -R4 ;  /* 0x800000040c047221 */ /* 0x000fe20000000000 */
[----:B---3--:R-:W-:Y:S01]  /*0930*/  FADD R13, R24, 9.9999997473787516356e-06 ;  /* 0x3727c5ac180d7421 */ /* 0x008fe20000000000 */
[----:B------:R-:W-:-:S05]  /*0940*/  FADD R12, R25, 9.9999997473787516356e-06 ;  /* 0x3727c5ac190c7421 */ /* 0x000fca0000000000 */
[----:B------:R-:W0:Y:S01]  /*0950*/  MUFU.SQRT R13, R13 ;  /* 0x0000000d000d7308 */ /* 0x000e220000002000 */
[----:B------:R-:W-:Y:S01]  /*0960*/  FADD R26, R26, 9.9999997473787516356e-06 ;  /* 0x3727c5ac1a1a7421 */ /* 0x000fe20000000000 */
[----:B------:R-:W-:-:S06]  /*0970*/  FADD R27, R27, 9.9999997473787516356e-06 ;  /* 0x3727c5ac1b1b7421 */ /* 0x000fcc0000000000 */
[----:B------:R-:W1:Y:S01]  /*0980*/  MUFU.SQRT R12, R12 ;  /* 0x0000000c000c7308 */ /* 0x000e620000002000 */
[----:B------:R-:W-:Y:S01]  /*0990*/  FADD R6, R14, -R6 ;  /* 0x800000060e067221 */ /* 0x000fe20000000000 */
[----:B------:R-:W-:-:S06]  /*09a0*/  FADD R7, R15, -R7 ;  /* 0x800000070f077221 */ /* 0x000fcc0000000000 */
[----:B------:R-:W2:Y:S01]  /*09b0*/  MUFU.SQRT R14, R26 ;  /* 0x0000001a000e7308 */ /* 0x000ea20000002000 */
[----:B0-----:R-:W-:-:S07]  /*09c0*/  FSETP.GT.AND P6, PT, R13, 8.50705917302346158658e+37, PT ;  /* 0x7e8000000d00780b */ /* 0x001fce0003fc4000 */
[----:B------:R0:W3:Y:S01]  /*09d0*/  MUFU.SQRT R15, R27 ;  /* 0x0000001b000f7308 */ /* 0x0000e20000002000 */
[C---:B-1----:R-:W-:Y:S02]  /*09e0*/  FSETP.GT.AND P5, PT, R12.reuse, 8.50705917302346158658e+37, PT ;  /* 0x7e8000000c00780b */ /* 0x042fe40003fa4000 */
[----:B------:R-:W-:Y:S02]  /*09f0*/  FSETP.GEU.AND P3, PT, R12, 1.175494350822287508e-38, PT ;  /* 0x008000000c00780b */ /* 0x000fe40003f6e000 */
[C---:B------:R-:W-:Y:S02]  /*0a00*/  FSETP.GEU.AND P4, PT, R13.reuse, 1.175494350822287508e-38, PT ;  /* 0x008000000d00780b */ /* 0x040fe40003f8e000 */
[----:B--2---:R-:W-:Y:S01]  /*0a10*/  FSETP.GT.AND P2, PT, R14, 8.50705917302346158658e+37, PT ;  /* 0x7e8000000e00780b */ /* 0x004fe20003f44000 */
[----:B------:R-:W-:Y:S01]  /*0a20*/  @P6 FMUL R13, R13, 0.25 ;  /* 0x3e8000000d0d6820 */ /* 0x000fe20000400000 */
[----:B------:R-:W-:Y:S01]  /*0a30*/  FSEL R24, R2, 1, P6 ;  /* 0x3f80000002187808 */ /* 0x000fe20003000000 */
[----:B----4-:R-:W-:Y:S01]  /*0a40*/  FADD R17, R28, -R32 ;  /* 0x800000201c117221 */ /* 0x010fe20000000000 */
[----:B------:R-:W-:Y:S01]  /*0a50*/  FSETP.GEU.AND P1, PT, R14, 1.175494350822287508e-38, PT ;  /* 0x008000000e00780b */ /* 0x000fe20003f2e000 */
[----:B------:R-:W-:Y:S01]  /*0a60*/  FADD R22, R30, -R34 ;  /* 0x800000221e167221 */ /* 0x000fe20000000000 */
[----:B------:R-:W-:Y:S01]  /*0a70*/  FADD R39, R31, -R35 ;  /* 0x800000231f277221 */ /* 0x000fe20000000000 */
[----:B0-----:R-:W0:Y:S01]  /*0a80*/  LDC.64 R26, c[0x0][0x258] ;  /* 0x00009600ff1a7b82 */ /* 0x001e220000000a00 */
[C---:B---3--:R-:W-:Y:S01]  /*0a90*/  FSETP.GT.AND P0, PT, R15.reuse, 8.50705917302346158658e+37, PT ;  /* 0x7e8000000f00780b */ /* 0x048fe20003f04000 */
[----:B------:R-:W-:Y:S01]  /*0aa0*/  @P5 FMUL R12, R12, 0.25 ;  /* 0x3e8000000c0c5820 */ /* 0x000fe20000400000 */
[----:B------:R-:W-:-:S03]  /*0ab0*/  FSETP.GEU.AND P6, PT, R15, 1.175494350822287508e-38, PT ;  /* 0x008000000f00780b */ /* 0x000fc60003fce000 */
[----:B------:R-:W-:Y:S01]  /*0ac0*/  @!P3 FMUL R12, R12, 16777216 ;  /* 0x4b8000000c0cb820 */ /* 0x000fe20000400000 */
[----:B------:R-:W-:Y:S01]  /*0ad0*/  @P2 FMUL R14, R14, 0.25 ;  /* 0x3e8000000e0e2820 */ /* 0x000fe20000400000 */
[----:B------:R-:W-:Y:S01]  /*0ae0*/  @!P4 FMUL R13, R13, 16777216 ;  /* 0x4b8000000d0dc820 */ /* 0x000fe20000400000 */
[----:B------:R-:W-:Y:S01]  /*0af0*/  FSEL R25, R2, 1, P5 ;  /* 0x3f80000002197808 */ /* 0x000fe20002800000 */
[----:B------:R1:W2:Y:S01]  /*0b00*/  MUFU.RCP R28, R12 ;  /* 0x0000000c001c7308 */ /* 0x0002a20000001000 */
[----:B------:R-:W3:Y:S03]  /*0b10*/  LDC.64 R30, c[0x0][0x260] ;  /* 0x00009800ff1e7b82 */ /* 0x000ee60000000a00 */
[----:B------:R-:W-:Y:S01]  /*0b20*/  @P0 FMUL R15, R15, 0.25 ;  /* 0x3e8000000f0f0820 */ /* 0x000fe20000400000 */
[----:B------:R-:W-:-:S03]  /*0b30*/  @!P1 FMUL R14, R14, 16777216 ;  /* 0x4b8000000e0e9820 */ /* 0x000fc60000400000 */
[----:B------:R-:W-:Y:S01]  /*0b40*/  @!P6 FMUL R15, R15, 16777216 ;  /* 0x4b8000000f0fe820 */ /* 0x000fe20000400000 */
[----:B------:R-:W4:Y:S01]  /*0b50*/  MUFU.RCP R13, R13 ;  /* 0x0000000d000d7308 */ /* 0x000f220000001000 */
[----:B------:R-:W-:Y:S01]  /*0b60*/  @!P3 FMUL R25, R25, 16777216 ;  /* 0x4b8000001919b820 */ /* 0x000fe20000400000 */
[----:B-1----:R-:W-:-:S06]  /*0b70*/  FSEL R12, R2, 1, P0 ;  /* 0x3f800000020c7808 */ /* 0x002fcc0000000000 */
[----:B------:R-:W1:Y:S01]  /*0b80*/  MUFU.RCP R14, R14 ;  /* 0x0000000e000e7308 */ /* 0x000e620000001000 */
[----:B--2---:R-:W-:Y:S01]  /*0b90*/  FMUL R28, R28, R25 ;  /* 0x000000191c1c7220 */ /* 0x004fe20000400000 */
[----:B------:R-:W-:-:S06]  /*0ba0*/  FSEL R25, R2, 1, P2 ;  /* 0x3f80000002197808 */ /* 0x000fcc0001000000 */
[----:B------:R-:W2:Y:S01]  /*0bb0*/  MUFU.RCP R15, R15 ;  /* 0x0000000f000f7308 */ /* 0x000ea20000001000 */
[----:B------:R-:W-:Y:S01]  /*0bc0*/  @!P4 FMUL R24, R24, 16777216 ;  /* 0x4b8000001818c820 */ /* 0x000fe20000400000 */
[----:B------:R-:W-:Y:S01]  /*0bd0*/  @!P1 FMUL R25, R25, 16777216 ;  /* 0x4b80000019199820 */ /* 0x000fe20000400000 */
[----:B------:R-:W-:Y:S02]  /*0be0*/  @!P6 FMUL R12, R12, 16777216 ;  /* 0x4b8000000c0ce820 */ /* 0x000fe40000400000 */
[----:B----4-:R-:W-:Y:S01]  /*0bf0*/  FMUL R13, R13, R24 ;  /* 0x000000180d0d7220 */ /* 0x010fe20000400000 */
[----:B-1----:R-:W-:-:S03]  /*0c00*/  FMUL R41, R14, R25 ;  /* 0x000000190e297220 */ /* 0x002fc60000400000 */
[----:B------:R-:W-:Y:S01]  /*0c10*/  FMUL R25, R13, R4 ;  /* 0x000000040d197220 */ /* 0x000fe20000400000 */
[----:B------:R-:W-:Y:S01]  /*0c20*/  FMUL R41, R41, R6 ;  /* 0x0000000629297220 */ /* 0x000fe20000400000 */
[----:B--2---:R-:W-:Y:S01]  /*0c30*/  FMUL R40, R15, R12 ;  /* 0x0000000c0f287220 */ /* 0x004fe20000400000 */
[----:B---3--:R-:W-:-:S04]  /*0c40*/  IMAD.WIDE R12, R38, 0x4, R30 ;  /* 0x00000004260c7825 */ /* 0x008fc800078e021e */
[----:B------:R-:W-:Y:S01]  /*0c50*/  FMUL R40, R40, R7 ;  /* 0x0000000728287220 */ /* 0x000fe20000400000 */
[----:B0-----:R-:W-:-:S04]  /*0c60*/  IMAD.WIDE R6, R38, 0x4, R26 ;  /* 0x0000000426067825 */ /* 0x001fc800078e021a */
[----:B------:R-:W-:Y:S01]  /*0c70*/  FMUL R28, R28, R5 ;  /* 0x000000051c1c7220 */ /* 0x000fe20000400000 */
[----:B------:R-:W2:Y:S04]  /*0c80*/  LDG.E.EL.128 R12, desc[UR4][R12.64] ;  /* 0x000000040c0c7981 */ /* 0x000ea8000c2e1d00 */
[----:B------:R-:W2:Y:S01]  /*0c90*/  LDG.E.EL.128 R4, desc[UR4][R6.64] ;  /* 0x0000000406047981 */ /* 0x000ea2000c2e1d00 */
[----:B------:R-:W-:-:S04]  /*0ca0*/  IMAD.WIDE R44, R37, 0x4, R42 ;  /* 0x00000004252c7825 */ /* 0x000fc800078e022a */
[----:B------:R-:W-:-:S04]  /*0cb0*/  IMAD.WIDE R42, R37, 0x4, R26 ;  /* 0x00000004252a7825 */ /* 0x000fc800078e021a */
[----:B------:R-:W-:Y:S01]  /*0cc0*/  FADD R18, R29, -R33 ;  /* 0x800000211d127221 */ /* 0x000fe20000000000 */
[----:B------:R-:W-:-:S06]  /*0cd0*/  IMAD.WIDE R32, R37, 0x4, R30 ;  /* 0x0000000425207825 */ /* 0x000fcc00078e021e */
[----:B------:R-:W3:Y:S01]  /*0ce0*/  LDG.E.EL.128 R32, desc[UR4][R32.64] ;  /* 0x0000000420207981 */ /* 0x000ee2000c2e1d00 */
[----:B--2---:R-:W-:-:S03]  /*0cf0*/  FFMA R4, R4, R25, R12 ;  /* 0x0000001904047223 */ /* 0x004fc6000000000c */
[----:B------:R-:W2:Y:S01]  /*0d00*/  LDG.E.EL.128 R24, desc[UR4][R44.64] ;  /* 0x000000042c187981 */ /* 0x000ea2000c2e1d00 */
[----:B------:R-:W-:-:S03]  /*0d10*/  FFMA R5, R5, R28, R13 ;  /* 0x0000001c05057223 */ /* 0x000fc6000000000d */
[----:B------:R-:W3:Y:S01]  /*0d20*/  LDG.E.EL.128 R28, desc[UR4][R42.64] ;  /* 0x000000042a1c7981 */ /* 0x000ee2000c2e1d00 */
[----:B------:R-:W-:Y:S01]  /*0d30*/  FFMA R40, R7, R40, R15 ;  /* 0x0000002807287223 */ /* 0x000fe2000000000f */
[----:B------:R-:W-:Y:S01]  /*0d40*/  FFMA R41, R6, R41, R14 ;  /* 0x0000002906297223 */ /* 0x000fe2000000000e */
[----:B------:R-:W-:-:S04]  /*0d50*/  FADD R23, R23, 9.9999997473787516356e-06 ;  /* 0x3727c5ac17177421 */ /* 0x000fc80000000000 */
[----:B------:R-:W-:Y:S01]  /*0d60*/  MUFU.SQRT R14, R23 ;  /* 0x00000017000e7308 */ /* 0x000fe20000002000 */
[----:B------:R-:W-:Y:S01]  /*0d70*/  FSETP.GEU.AND P6, PT, R36, -R5, PT ;  /* 0x800000052400720b */ /* 0x000fe20003fce000 */
[----:B------:R-:W-:-:S05]  /*0d80*/  FADD R5, R5, R36 ;  /* 0x0000002405057221 */ /* 0x000fca0000000000 */
[----:B------:R-:W-:Y:S01]  /*0d90*/  FSEL R5, R5, RZ, P6 ;  /* 0x000000ff05057208 */ /* 0x000fe20003000000 */
[----:B--2---:R-:W-:-:S04]  /*0da0*/  FADD R24, R24, 9.9999997473787516356e-06 ;  /* 0x3727c5ac18187421 */ /* 0x004fc80000000000 */
[----:B------:R-:W0:Y:S01]  /*0db0*/  MUFU.SQRT R13, R24 ;  /* 0x00000018000d7308 */ /* 0x000e220000002000 */
[----:B------:R-:W-:-:S07]  /*0dc0*/  FADD R25, R25, 9.9999997473787516356e-06 ;  /* 0x3727c5ac19197421 */ /* 0x000fce0000000000 */
[----:B------:R-:W1:Y:S01]  /*0dd0*/  MUFU.SQRT R7, R25 ;  /* 0x0000001900077308 */ /* 0x000e620000002000 */
[C---:B0-----:R-:W-:Y:S02]  /*0de0*/  FSETP.GT.AND P1, PT, R13.reuse, 8.50705917302346158658e+37, PT ;  /* 0x7e8000000d00780b */ /* 0x041fe40003f24000 */
[----:B------:R-:W-:Y:S02]  /*0df0*/  FSETP.GEU.AND P3, PT, R13, 1.175494350822287508e-38, PT ;  /* 0x008000000d00780b */ /* 0x000fe40003f6e000 */
[C---:B-1----:R-:W-:Y:S02]  /*0e00*/  FSETP.GT.AND P2, PT, R7.reuse, 8.50705917302346158658e+37, PT ;  /* 0x7e8000000700780b */ /* 0x042fe40003f44000 */
[----:B------:R-:W-:-:S07]  /*0e10*/  FSETP.GEU.AND P4, PT, R7, 1.175494350822287508e-38, PT ;  /* 0x008000000700780b */ /* 0x000fce0003f8e000 */
[----:B------:R-:W-:Y:S01]  /*0e20*/  @P1 FMUL R13, R13, 0.25 ;  /* 0x3e8000000d0d1820 */ /* 0x000fe20000400000 */
[----:B------:R-:W-:-:S03]  /*0e30*/  FADD R26, R26, 9.9999997473787516356e-06 ;  /* 0x3727c5ac1a1a7421 */ /* 0x000fc60000000000 */
[----:B------:R-:W-:Y:S01]  /*0e40*/  @!P3 FMUL R13, R13, 16777216 ;  /* 0x4b8000000d0db820 */ /* 0x000fe20000400000 */
[----:B------:R-:W0:Y:S01]  /*0e50*/  MUFU.SQRT R12, R26 ;  /* 0x0000001a000c7308 */ /* 0x000e220000002000 */
[----:B------:R-:W-:Y:S01]  /*0e60*/  FSEL R15, R2, 1, P1 ;  /* 0x3f800000020f7808 */ /* 0x000fe20000800000 */
[----:B------:R-:W-:-:S06]  /*0e70*/  @P2 FMUL R7, R7, 0.25 ;  /* 0x3e80000007072820 */ /* 0x000fcc0000400000 */
[----:B------:R-:W1:Y:S01]  /*0e80*/  MUFU.RCP R6, R13 ;  /* 0x0000000d00067308 */ /* 0x000e620000001000 */
[----:B------:R-:W-:Y:S01]  /*0e90*/  @!P4 FMUL R7, R7, 16777216 ;  /* 0x4b8000000707c820 */ /* 0x000fe20000400000 */
[----:B------:R-:W-:Y:S01]  /*0ea0*/  @!P3 FMUL R15, R15, 16777216 ;  /* 0x4b8000000f0fb820 */ /* 0x000fe20000400000 */
[----:B------:R-:W-:-:S05]  /*0eb0*/  FADD R27, R27, 9.9999997473787516356e-06 ;  /* 0x3727c5ac1b1b7421 */ /* 0x000fca0000000000 */
[----:B------:R-:W2:Y:S01]  /*0ec0*/  MUFU.RCP R7, R7 ;  /* 0x0000000700077308 */ /* 0x000ea20000001000 */
[----:B0-----:R-:W-:Y:S01]  /*0ed0*/  FSETP.GT.AND P0, PT, R12, 8.50705917302346158658e+37, PT ;  /* 0x7e8000000c00780b */ /* 0x001fe20003f04000 */
[----:B-1----:R-:W-:-:S06]  /*0ee0*/  FMUL R6, R6, R15 ;  /* 0x0000000f06067220 */ /* 0x002fcc0000400000 */
[----:B------:R-:W0:Y:S01]  /*0ef0*/  MUFU.SQRT R15, R27 ;  /* 0x0000001b000f7308 */ /* 0x000e220000002000 */
[----:B------:R-:W-:-:S05]  /*0f00*/  FSEL R24, R2, 1, P2 ;  /* 0x3f80000002187808 */ /* 0x000fca0001000000 */
[----:B------:R-:W-:Y:S01]  /*0f10*/  @!P4 FMUL R24, R24, 16777216 ;  /* 0x4b8000001818c820 */ /* 0x000fe20000400000 */
[C---:B------:R-:W-:Y:S01]  /*0f20*/  FSETP.GEU.AND P5, PT, R12.reuse, 1.175494350822287508e-38, PT ;  /* 0x008000000c00780b */ /* 0x040fe20003fae000 */
[----:B------:R-:W-:Y:S02]  /*0f30*/  @P0 FMUL R12, R12, 0.25 ;  /* 0x3e8000000c0c0820 */ /* 0x000fe40000400000 */
[----:B--2---:R-:W-:Y:S01]  /*0f40*/  FMUL R7, R7, R24 ;  /* 0x0000001807077220 */ /* 0x004fe20000400000 */
[----:B------:R-:W-:Y:S02]  /*0f50*/  FSEL R24, R2, 1, P0 ;  /* 0x3f80000002187808 */ /* 0x000fe40000000000 */
[C---:B------:R-:W-:Y:S02]  /*0f60*/  FSETP.GT.AND P1, PT, R14.reuse, 8.50705917302346158658e+37, PT ;  /* 0x7e8000000e00780b */ /* 0x040fe40003f24000 */
[----:B0-----:R-:W-:Y:S02]  /*0f70*/  FSETP.GT.AND P0, PT, R15, 8.50705917302346158658e+37, PT ;  /* 0x7e8000000f00780b */ /* 0x001fe40003f04000 */
[----:B------:R-:W-:-:S02]  /*0f80*/  FSETP.GEU.AND P2, PT, R14, 1.175494350822287508e-38, PT ;  /* 0x008000000e00780b */ /* 0x000fc40003f4e000 */
[----:B------:R-:W-:Y:S01]  /*0f90*/  FSETP.GEU.AND P3, PT, R15, 1.175494350822287508e-38, PT ;  /* 0x008000000f00780b */ /* 0x000fe20003f6e000 */
[----:B------:R-:W-:-:S06]  /*0fa0*/  @!P5 FMUL R12, R12, 16777216 ;  /* 0x4b8000000c0cd820 */ /* 0x000fcc0000400000 */
[----:B------:R-:W-:Y:S02]  /*0fb0*/  @P1 FMUL R14, R14, 0.25 ;  /* 0x3e8000000e0e1820 */ /* 0x000fe40000400000 */
[----:B------:R-:W-:Y:S02]  /*0fc0*/  @P0 FMUL R15, R15, 0.25 ;  /* 0x3e8000000f0f0820 */ /* 0x000fe40000400000 */
[----:B------:R-:W-:Y:S02]  /*0fd0*/  @!P2 FMUL R14, R14, 16777216 ;  /* 0x4b8000000e0ea820 */ /* 0x000fe40000400000 */
[----:B------:R-:W-:Y:S01]  /*0fe0*/  @!P3 FMUL R15, R15, 16777216 ;  /* 0x4b8000000f0fb820 */ /* 0x000fe20000400000 */
[----:B------:R0:W1:Y:S01]  /*0ff0*/  MUFU.RCP R13, R12 ;  /* 0x0000000c000d7308 */ /* 0x0000620000001000 */
[----:B------:R-:W-:-:S07]  /*1000*/  FSEL R23, R2, 1, P1 ;  /* 0x3f80000002177808 */ /* 0x000fce0000800000 */
[----:B------:R-:W2:Y:S01]  /*1010*/  MUFU.RCP R14, R14 ;  /* 0x0000000e000e7308 */ /* 0x000ea20000001000 */
[----:B0-----:R-:W-:-:S07]  /*1020*/  FSEL R12, R2, 1, P0 ;  /* 0x3f800000020c7808 */ /* 0x001fce0000000000 */
[----:B------:R-:W0:Y:S01]  /*1030*/  MUFU.RCP R15, R15 ;  /* 0x0000000f000f7308 */ /* 0x000e220000001000 */
[----:B------:R-:W-:Y:S01]  /*1040*/  FSETP.GEU.AND P0, PT, R3, -R4, PT ;  /* 0x800000040300720b */ /* 0x000fe20003f0e000 */
[----:B------:R-:W-:Y:S01]  /*1050*/  FADD R4, R4, R3 ;  /* 0x0000000304047221 */ /* 0x000fe20000000000 */
[----:B------:R-:W-:Y:S01]  /*1060*/  @!P5 FMUL R24, R24, 16777216 ;  /* 0x4b8000001818d820 */ /* 0x000fe20000400000 */
[----:B------:R-:W4:Y:S01]  /*1070*/  LDC.64 R2, c[0x0][0x210] ;  /* 0x00008400ff027b82 */ /* 0x000f220000000a00 */
[----:B------:R-:W-:Y:S01]  /*1080*/  @!P2 FMUL R23, R23, 16777216 ;  /* 0x4b8000001717a820 */ /* 0x000fe20000400000 */
[----:B------:R-:W-:Y:S01]  /*1090*/  @!P3 FMUL R12, R12, 16777216 ;  /* 0x4b8000000c0cb820 */ /* 0x000fe20000400000 */
[----:B-1----:R-:W-:Y:S02]  /*10a0*/  FMUL R13, R13, R24 ;  /* 0x000000180d0d7220 */ /* 0x002fe40000400000 */
[----:B--2---:R-:W-:Y:S01]  /*10b0*/  FMUL R23, R14, R23 ;  /* 0x000000170e177220 */ /* 0x004fe20000400000 */
[----:B------:R-:W-:Y:S01]  /*10c0*/  FMUL R17, R6, R17 ;  /* 0x0000001106117220 */ /* 0x000fe20000400000 */
[----:B------:R-:W-:Y:S01]  /*10d0*/  FMUL R18, R7, R18 ;  /* 0x0000001207127220 */ /* 0x000fe20000400000 */
[----:B0-----:R-:W-:Y:S01]  /*10e0*/  FMUL R12, R15, R12 ;  /* 0x0000000c0f0c7220 */ /* 0x001fe20000400000 */
[----:B------:R-:W-:Y:S01]  /*10f0*/  FMUL R16, R23, R16 ;  /* 0x0000001017107220 */ /* 0x000fe20000400000 */
[----:B------:R-:W-:-:S02]  /*1100*/  FMUL R13, R13, R22 ;  /* 0x000000160d0d7220 */ /* 0x000fc40000400000 */
[----:B------:R-:W-:Y:S01]  /*1110*/  FMUL R12, R12, R39 ;  /* 0x000000270c0c7220 */ /* 0x000fe20000400000 */
[----:B------:R-:W-:Y:S01]  /*1120*/  FFMA R11, R11, R16, R19 ;  /* 0x000000100b0b7223 */ /* 0x000fe20000000013 */
[----:B---3--:R-:W-:Y:S01]  /*1130*/  FFMA R17, R28, R17, R32 ;  /* 0x000000111c117223 */ /* 0x008fe20000000020 */
[----:B------:R-:W-:Y:S01]  /*1140*/  FFMA R18, R29, R18, R33 ;  /* 0x000000121d127223 */ /* 0x000fe20000000021 */
[----:B------:R-:W-:Y:S01]  /*1150*/  FFMA R13, R30, R13, R34 ;  /* 0x0000000d1e0d7223 */ /* 0x000fe20000000022 */
[----:B------:R-:W-:Y:S01]  /*1160*/  FFMA R12, R31, R12, R35 ;  /* 0x0000000c1f0c7223 */ /* 0x000fe20000000023 */
[----:B------:R-:W-:Y:S01]  /*1170*/  FSEL R4, R4, RZ, P0 ;  /* 0x000000ff04047208 */ /* 0x000fe20000000000 */
[----:B------:R-:W-:Y:S01]  /*1180*/  FADD R7, R40, R21 ;  /* 0x0000001528077221 */ /* 0x000fe20000000000 */
[----:B------:R-:W-:Y:S01]  /*1190*/  FSETP.GEU.AND P5, PT, R20, -R41, PT ;  /* 0x800000291400720b */ /* 0x000fe20003fae000 */
        /* <DEDUP_REMOVED lines=10> */
[----:B----4-:R-:W-:Y:S01]  /*1240*/  IMAD.WIDE R2, R0, 0x4, R2 ;  /* 0x0000000400027825 */ /* 0x010fe200078e0202 */
[----:B------:R-:W-:-:S02]  /*1250*/  FSEL R6, R20, RZ, P5 ;  /* 0x000000ff14067208 */ /* 0x000fc40002800000 */
[----:B------:R-:W-:Y:S02]  /*1260*/  FSEL R7, R7, RZ, P4 ;  /* 0x000000ff07077208 */ /* 0x000fe40002000000 */
[----:B------:R-:W-:Y:S02]  /*1270*/  FSEL R8, R8, RZ, P3 ;  /* 0x000000ff08087208 */ /* 0x000fe40001800000 */
[----:B------:R-:W-:Y:S02]  /*1280*/  FSEL R9, R9, RZ, P2 ;  /* 0x000000ff09097208 */ /* 0x000fe40001000000 */
[----:B------:R-:W-:Y:S02]  /*1290*/  FSEL R10, R10, RZ, P1 ;  /* 0x000000ff0a0a7208 */ /* 0x000fe40000800000 */
[----:B------:R-:W-:Y:S01]  /*12a0*/  FSEL R11, R11, RZ, P0 ;  /* 0x000000ff0b0b7208 */ /* 0x000fe20000000000 */
[----:B------:R-:W-:Y:S04]  /*12b0*/  STG.E.128 desc[UR4][R2.64], R4 ;  /* 0x0000000402007986 */ /* 0x000fe8000c101d04 */
[----:B------:R-:W-:Y:S01]  /*12c0*/  STG.E.128 desc[UR4][R2.64+0x800], R8 ;  /* 0x0008000802007986 */ /* 0x000fe2000c101d04 */
[----:B------:R-:W-:Y:S05]  /*12d0*/  EXIT ;  /* 0x000000000000794d */ /* 0x000fea0003800000 */
.L_x_0:
[----:B------:R-:W-:-:S00]  /*12e0*/  BRA `(.L_x_0) ;  /* 0xfffffffc00fc7947 */ /* 0x000fc0000383ffff */
[----:B------:R-:W-:-:S00]  /*12f0*/  NOP ;  /* 0x0000000000007918 */ /* 0x000fc00000000000 */
        /* <DEDUP_REMOVED lines=8> */
.L_x_1:


//--------------------- .nv.global.init           --------------------------
	.section	.nv.global.init,"aw",@progbits
.nv.global.init:
	.type		_$_str,@object
	.size		_$_str,(_$_str_$_2 - _$_str)
_$_str:
        /*0000*/ 	.byte	0x5f, 0x5f, 0x43, 0x55, 0x44, 0x41, 0x5f, 0x46, 0x54, 0x5a, 0x00
	.type		_$_str_$_2,@object
	.size		_$_str_$_2,(.L_1 - _$_str_$_2)
_$_str_$_2:
        /*000b*/ 	.byte	0x5f, 0x5f, 0x43, 0x55, 0x44, 0x41, 0x5f, 0x50, 0x52, 0x45, 0x43, 0x5f, 0x53, 0x51, 0x52, 0x54
        /*001b*/ 	.byte	0x00
.L_1:


//--------------------- .nv.constant0.triton_poi_fused__native_batch_norm_legit_no_training_add_relu_21 --------------------------
	.section	.nv.constant0.triton_poi_fused__native_batch_norm_legit_no_training_add_relu_21,"a",@progbits
	.sectionflags	@""
	.align	4
.nv.constant0.triton_poi_fused__native_batch_norm_legit_no_training_add_relu_21:
	.zero		620
